//
// Generated by NVIDIA NVVM Compiler
//
// Compiler Build ID: CL-36424714
// Cuda compilation tools, release 13.0, V13.0.88
// Based on NVVM 20.0.0
//

.version 9.0
.target sm_100
.address_size 64

	// .globl	_ZN3cub18CUB_300001_SM_10006detail11EmptyKernelIvEEvv
.const .align 4 .f32 M;
.global .align 1 .b8 _ZN41_INTERNAL_5e4b73fd_4_k_cu_e15d617b_1128814cuda3std3__45__cpo5beginE[1];
.global .align 1 .b8 _ZN41_INTERNAL_5e4b73fd_4_k_cu_e15d617b_1128814cuda3std3__45__cpo3endE[1];
.global .align 1 .b8 _ZN41_INTERNAL_5e4b73fd_4_k_cu_e15d617b_1128814cuda3std3__45__cpo6cbeginE[1];
.global .align 1 .b8 _ZN41_INTERNAL_5e4b73fd_4_k_cu_e15d617b_1128814cuda3std3__45__cpo4cendE[1];
.global .align 1 .b8 _ZN41_INTERNAL_5e4b73fd_4_k_cu_e15d617b_1128814cuda3std3__45__cpo6rbeginE[1];
.global .align 1 .b8 _ZN41_INTERNAL_5e4b73fd_4_k_cu_e15d617b_1128814cuda3std3__45__cpo4rendE[1];
.global .align 1 .b8 _ZN41_INTERNAL_5e4b73fd_4_k_cu_e15d617b_1128814cuda3std3__45__cpo7crbeginE[1];
.global .align 1 .b8 _ZN41_INTERNAL_5e4b73fd_4_k_cu_e15d617b_1128814cuda3std3__45__cpo5crendE[1];
.global .align 1 .b8 _ZN41_INTERNAL_5e4b73fd_4_k_cu_e15d617b_1128814cuda3std3__443_GLOBAL__N__5e4b73fd_4_k_cu_e15d617b_1128816ignoreE[1];
.global .align 1 .b8 _ZN41_INTERNAL_5e4b73fd_4_k_cu_e15d617b_1128814cuda3std3__419piecewise_constructE[1];
.global .align 1 .b8 _ZN41_INTERNAL_5e4b73fd_4_k_cu_e15d617b_1128814cuda3std3__48in_placeE[1];
.global .align 1 .b8 _ZN41_INTERNAL_5e4b73fd_4_k_cu_e15d617b_1128814cuda3std3__420unreachable_sentinelE[1];
.global .align 1 .b8 _ZN41_INTERNAL_5e4b73fd_4_k_cu_e15d617b_1128814cuda3std3__47nulloptE[1];
.global .align 1 .b8 _ZN41_INTERNAL_5e4b73fd_4_k_cu_e15d617b_1128814cuda3std3__48unexpectE[1];
.global .align 1 .b8 _ZN41_INTERNAL_5e4b73fd_4_k_cu_e15d617b_1128814cuda3std6ranges3__45__cpo4swapE[1];
.global .align 1 .b8 _ZN41_INTERNAL_5e4b73fd_4_k_cu_e15d617b_1128814cuda3std6ranges3__45__cpo9iter_moveE[1];
.global .align 1 .b8 _ZN41_INTERNAL_5e4b73fd_4_k_cu_e15d617b_1128814cuda3std6ranges3__45__cpo5beginE[1];
.global .align 1 .b8 _ZN41_INTERNAL_5e4b73fd_4_k_cu_e15d617b_1128814cuda3std6ranges3__45__cpo3endE[1];
.global .align 1 .b8 _ZN41_INTERNAL_5e4b73fd_4_k_cu_e15d617b_1128814cuda3std6ranges3__45__cpo6cbeginE[1];
.global .align 1 .b8 _ZN41_INTERNAL_5e4b73fd_4_k_cu_e15d617b_1128814cuda3std6ranges3__45__cpo4cendE[1];
.global .align 1 .b8 _ZN41_INTERNAL_5e4b73fd_4_k_cu_e15d617b_1128814cuda3std6ranges3__45__cpo7advanceE[1];
.global .align 1 .b8 _ZN41_INTERNAL_5e4b73fd_4_k_cu_e15d617b_1128814cuda3std6ranges3__45__cpo9iter_swapE[1];
.global .align 1 .b8 _ZN41_INTERNAL_5e4b73fd_4_k_cu_e15d617b_1128814cuda3std6ranges3__45__cpo4nextE[1];
.global .align 1 .b8 _ZN41_INTERNAL_5e4b73fd_4_k_cu_e15d617b_1128814cuda3std6ranges3__45__cpo4prevE[1];
.global .align 1 .b8 _ZN41_INTERNAL_5e4b73fd_4_k_cu_e15d617b_1128814cuda3std6ranges3__45__cpo4dataE[1];
.global .align 1 .b8 _ZN41_INTERNAL_5e4b73fd_4_k_cu_e15d617b_1128814cuda3std6ranges3__45__cpo5cdataE[1];
.global .align 1 .b8 _ZN41_INTERNAL_5e4b73fd_4_k_cu_e15d617b_1128814cuda3std6ranges3__45__cpo4sizeE[1];
.global .align 1 .b8 _ZN41_INTERNAL_5e4b73fd_4_k_cu_e15d617b_1128814cuda3std6ranges3__45__cpo5ssizeE[1];
.global .align 1 .b8 _ZN41_INTERNAL_5e4b73fd_4_k_cu_e15d617b_1128814cuda3std6ranges3__45__cpo8distanceE[1];
.global .align 1 .b8 _ZN41_INTERNAL_5e4b73fd_4_k_cu_e15d617b_1128816thrust24THRUST_300001_SM_1000_NS8cuda_cub3parE[1];
.global .align 1 .b8 _ZN41_INTERNAL_5e4b73fd_4_k_cu_e15d617b_1128816thrust24THRUST_300001_SM_1000_NS8cuda_cub10par_nosyncE[1];
.global .align 1 .b8 _ZN41_INTERNAL_5e4b73fd_4_k_cu_e15d617b_1128816thrust24THRUST_300001_SM_1000_NS6system6detail10sequential3seqE[1];
.global .align 1 .b8 _ZN41_INTERNAL_5e4b73fd_4_k_cu_e15d617b_1128816thrust24THRUST_300001_SM_1000_NS6system3cpp3parE[1];
.global .align 1 .b8 _ZN41_INTERNAL_5e4b73fd_4_k_cu_e15d617b_1128816thrust24THRUST_300001_SM_1000_NS12placeholders2_1E[1];
.global .align 1 .b8 _ZN41_INTERNAL_5e4b73fd_4_k_cu_e15d617b_1128816thrust24THRUST_300001_SM_1000_NS12placeholders2_2E[1];
.global .align 1 .b8 _ZN41_INTERNAL_5e4b73fd_4_k_cu_e15d617b_1128816thrust24THRUST_300001_SM_1000_NS12placeholders2_3E[1];
.global .align 1 .b8 _ZN41_INTERNAL_5e4b73fd_4_k_cu_e15d617b_1128816thrust24THRUST_300001_SM_1000_NS12placeholders2_4E[1];
.global .align 1 .b8 _ZN41_INTERNAL_5e4b73fd_4_k_cu_e15d617b_1128816thrust24THRUST_300001_SM_1000_NS12placeholders2_5E[1];
.global .align 1 .b8 _ZN41_INTERNAL_5e4b73fd_4_k_cu_e15d617b_1128816thrust24THRUST_300001_SM_1000_NS12placeholders2_6E[1];
.global .align 1 .b8 _ZN41_INTERNAL_5e4b73fd_4_k_cu_e15d617b_1128816thrust24THRUST_300001_SM_1000_NS12placeholders2_7E[1];
.global .align 1 .b8 _ZN41_INTERNAL_5e4b73fd_4_k_cu_e15d617b_1128816thrust24THRUST_300001_SM_1000_NS12placeholders2_8E[1];
.global .align 1 .b8 _ZN41_INTERNAL_5e4b73fd_4_k_cu_e15d617b_1128816thrust24THRUST_300001_SM_1000_NS12placeholders2_9E[1];
.global .align 1 .b8 _ZN41_INTERNAL_5e4b73fd_4_k_cu_e15d617b_1128816thrust24THRUST_300001_SM_1000_NS12placeholders3_10E[1];
.global .align 1 .b8 _ZN41_INTERNAL_5e4b73fd_4_k_cu_e15d617b_1128816thrust24THRUST_300001_SM_1000_NS3seqE[1];
.global .align 1 .b8 _ZN41_INTERNAL_5e4b73fd_4_k_cu_e15d617b_1128816thrust24THRUST_300001_SM_1000_NS6deviceE[1];

.visible .entry _ZN3cub18CUB_300001_SM_10006detail11EmptyKernelIvEEvv()
{


	ret;

}


// ===== COMPILED SASS (sm_100) =====

	.target	sm_100

	.elftype	@"ET_EXEC"


//--------------------- .note.nv.tkinfo           --------------------------
	.section	.note.nv.tkinfo,"",@"SHT_NOTE"
	.sectionflags	@"SHF_NOTE_NV_TKINFO"
	.tkinfo
        /*0018*/ 	.word	0x00000002
        /*0030*/ 	.string	""
        /*0030*/ 	.string	"ptxas"
        /*0030*/ 	.string	"Cuda compilation tools, release 13.0, V13.0.88"
        /*0030*/ 	.string	"Build cuda_13.0.r13.0/compiler.36424714_0"
        /*0030*/ 	.string	"-arch sm_100 -m 64 "



//--------------------- .note.nv.cuinfo           --------------------------
	.section	.note.nv.cuinfo,"",@"SHT_NOTE"
	.sectionflags	@"SHF_NOTE_NV_CUINFO"
        /*0018*/ 	.short	0x0002
        /*001a*/ 	.short	0x0064
        /*001c*/ 	.short	0x0082
	.zero		2


//--------------------- .nv.info                  --------------------------
	.section	.nv.info,"",@"SHT_CUDA_INFO"
	.align	4


	//----- nvinfo : EIATTR_REGCOUNT
	.align		4
        /*0000*/ 	.byte	0x04, 0x2f
        /*0002*/ 	.short	(.L_47 - .L_46)
	.align		4
.L_46:
        /*0004*/ 	.word	index@(_ZN3cub18CUB_300001_SM_10006detail11EmptyKernelIvEEvv)
        /*0008*/ 	.word	0x00000004


	//----- nvinfo : EIATTR_FRAME_SIZE
	.align		4
.L_47:
        /*000c*/ 	.byte	0x04, 0x11
        /*000e*/ 	.short	(.L_49 - .L_48)
	.align		4
.L_48:
        /*0010*/ 	.word	index@(_ZN3cub18CUB_300001_SM_10006detail11EmptyKernelIvEEvv)
        /*0014*/ 	.word	0x00000000


	//----- nvinfo : EIATTR_MIN_STACK_SIZE
	.align		4
.L_49:
        /*0018*/ 	.byte	0x04, 0x12
        /*001a*/ 	.short	(.L_51 - .L_50)
	.align		4
.L_50:
        /*001c*/ 	.word	index@(_ZN3cub18CUB_300001_SM_10006detail11EmptyKernelIvEEvv)
        /*0020*/ 	.word	0x00000000
.L_51:


//--------------------- .nv.compat                --------------------------
	.section	.nv.compat,"",@"SHT_CUDA_COMPAT_INFO"
	.align	4
        /*0000*/ 	.byte	0x02, 0x09, 0x00, 0x00, 0x02, 0x02, 0x01, 0x00, 0x02, 0x05, 0x05, 0x00, 0x03, 0x07, 0x01, 0x01
        /*0010*/ 	.byte	0x02, 0x03, 0x00, 0x00, 0x02, 0x06, 0x01, 0x00, 0x04, 0x0b, 0x08, 0x00, 0x09, 0x00, 0x00, 0x00
        /*0020*/ 	.byte	0x00, 0x00, 0x00, 0x00


//--------------------- .nv.info._ZN3cub18CUB_300001_SM_10006detail11EmptyKernelIvEEvv --------------------------
	.section	.nv.info._ZN3cub18CUB_300001_SM_10006detail11EmptyKernelIvEEvv,"",@"SHT_CUDA_INFO"
	.sectionflags	@""
	.align	4


	//----- nvinfo : EIATTR_CUDA_API_VERSION
	.align		4
        /*0000*/ 	.byte	0x04, 0x37
        /*0002*/ 	.short	(.L_53 - .L_52)
.L_52:
        /*0004*/ 	.word	0x00000082


	//----- nvinfo : EIATTR_SPARSE_MMA_MASK
	.align		4
.L_53:
        /*0008*/ 	.byte	0x03, 0x50
        /*000a*/ 	.short	0x0000


	//----- nvinfo : EIATTR_MAXREG_COUNT
	.align		4
        /*000c*/ 	.byte	0x03, 0x1b
        /*000e*/ 	.short	0x00ff


	//----- nvinfo : EIATTR_MERCURY_ISA_VERSION
	.align		4
        /*0010*/ 	.byte	0x03, 0x5f
        /*0012*/ 	.short	0x0101


	//----- nvinfo : EIATTR_VRC_CTA_INIT_COUNT
	.align		4
        /*0014*/ 	.byte	0x02, 0x4a
	.zero		1
	.zero		1


	//----- nvinfo : EIATTR_EXIT_INSTR_OFFSETS
	.align		4
        /*0018*/ 	.byte	0x04, 0x1c
        /*001a*/ 	.short	(.L_55 - .L_54)


	//   ....[0]....
.L_54:
        /*001c*/ 	.word	0x00000010


	//----- nvinfo : EIATTR_SW_WAR
	.align		4
.L_55:
        /*0020*/ 	.byte	0x04, 0x36
        /*0022*/ 	.short	(.L_57 - .L_56)
.L_56:
        /*0024*/ 	.word	0x00000008
.L_57:


//--------------------- .nv.callgraph             --------------------------
	.section	.nv.callgraph,"",@"SHT_CUDA_CALLGRAPH"
	.align	4
	.sectionentsize	8
	.align		4
        /*0000*/ 	.word	0x00000000
	.align		4
        /*0004*/ 	.word	0xffffffff
	.align		4
        /*0008*/ 	.word	0x00000000
	.align		4
        /*000c*/ 	.word	0xfffffffe
	.align		4
        /*0010*/ 	.word	0x00000000
	.align		4
        /*0014*/ 	.word	0xfffffffd
	.align		4
        /*0018*/ 	.word	0x00000000
	.align		4
        /*001c*/ 	.word	0xfffffffc


//--------------------- .nv.constant3             --------------------------
	.section	.nv.constant3,"a",@progbits
	.align	4
.nv.constant3:
	.type		M,@object
	.size		M,(.L_0 - M)
M:
	.zero		4
.L_0:


//--------------------- .nv.constant4             --------------------------
	.section	.nv.constant4,"a",@progbits
	.align	8
	.align		8
.nv.constant4:
        /*0000*/ 	.dword	_ZN41_INTERNAL_5e4b73fd_4_k_cu_e15d617b_1132914cuda3std3__45__cpo5beginE
	.align		8
        /*0008*/ 	.dword	_ZN41_INTERNAL_5e4b73fd_4_k_cu_e15d617b_1132914cuda3std3__45__cpo3endE
	.align		8
        /*0010*/ 	.dword	_ZN41_INTERNAL_5e4b73fd_4_k_cu_e15d617b_1132914cuda3std3__45__cpo6cbeginE
	.align		8
        /*0018*/ 	.dword	_ZN41_INTERNAL_5e4b73fd_4_k_cu_e15d617b_1132914cuda3std3__45__cpo4cendE
	.align		8
        /*0020*/ 	.dword	_ZN41_INTERNAL_5e4b73fd_4_k_cu_e15d617b_1132914cuda3std3__45__cpo6rbeginE
	.align		8
        /*0028*/ 	.dword	_ZN41_INTERNAL_5e4b73fd_4_k_cu_e15d617b_1132914cuda3std3__45__cpo4rendE
	.align		8
        /*0030*/ 	.dword	_ZN41_INTERNAL_5e4b73fd_4_k_cu_e15d617b_1132914cuda3std3__45__cpo7crbeginE
	.align		8
        /*0038*/ 	.dword	_ZN41_INTERNAL_5e4b73fd_4_k_cu_e15d617b_1132914cuda3std3__45__cpo5crendE
	.align		8
        /*0040*/ 	.dword	_ZN41_INTERNAL_5e4b73fd_4_k_cu_e15d617b_1132914cuda3std3__443_GLOBAL__N__5e4b73fd_4_k_cu_e15d617b_1132916ignoreE
	.align		8
        /*0048*/ 	.dword	_ZN41_INTERNAL_5e4b73fd_4_k_cu_e15d617b_1132914cuda3std3__419piecewise_constructE
	.align		8
        /*0050*/ 	.dword	_ZN41_INTERNAL_5e4b73fd_4_k_cu_e15d617b_1132914cuda3std3__48in_placeE
	.align		8
        /*0058*/ 	.dword	_ZN41_INTERNAL_5e4b73fd_4_k_cu_e15d617b_1132914cuda3std3__420unreachable_sentinelE
	.align		8
        /*0060*/ 	.dword	_ZN41_INTERNAL_5e4b73fd_4_k_cu_e15d617b_1132914cuda3std3__47nulloptE
	.align		8
        /*0068*/ 	.dword	_ZN41_INTERNAL_5e4b73fd_4_k_cu_e15d617b_1132914cuda3std3__48unexpectE
	.align		8
        /*0070*/ 	.dword	_ZN41_INTERNAL_5e4b73fd_4_k_cu_e15d617b_1132914cuda3std6ranges3__45__cpo4swapE
	.align		8
        /*0078*/ 	.dword	_ZN41_INTERNAL_5e4b73fd_4_k_cu_e15d617b_1132914cuda3std6ranges3__45__cpo9iter_moveE
	.align		8
        /*0080*/ 	.dword	_ZN41_INTERNAL_5e4b73fd_4_k_cu_e15d617b_1132914cuda3std6ranges3__45__cpo5beginE
	.align		8
        /*0088*/ 	.dword	_ZN41_INTERNAL_5e4b73fd_4_k_cu_e15d617b_1132914cuda3std6ranges3__45__cpo3endE
	.align		8
        /*0090*/ 	.dword	_ZN41_INTERNAL_5e4b73fd_4_k_cu_e15d617b_1132914cuda3std6ranges3__45__cpo6cbeginE
	.align		8
        /*0098*/ 	.dword	_ZN41_INTERNAL_5e4b73fd_4_k_cu_e15d617b_1132914cuda3std6ranges3__45__cpo4cendE
	.align		8
        /*00a0*/ 	.dword	_ZN41_INTERNAL_5e4b73fd_4_k_cu_e15d617b_1132914cuda3std6ranges3__45__cpo7advanceE
	.align		8
        /*00a8*/ 	.dword	_ZN41_INTERNAL_5e4b73fd_4_k_cu_e15d617b_1132914cuda3std6ranges3__45__cpo9iter_swapE
	.align		8
        /*00b0*/ 	.dword	_ZN41_INTERNAL_5e4b73fd_4_k_cu_e15d617b_1132914cuda3std6ranges3__45__cpo4nextE
	.align		8
        /*00b8*/ 	.dword	_ZN41_INTERNAL_5e4b73fd_4_k_cu_e15d617b_1132914cuda3std6ranges3__45__cpo4prevE
	.align		8
        /*00c0*/ 	.dword	_ZN41_INTERNAL_5e4b73fd_4_k_cu_e15d617b_1132914cuda3std6ranges3__45__cpo4dataE
	.align		8
        /*00c8*/ 	.dword	_ZN41_INTERNAL_5e4b73fd_4_k_cu_e15d617b_1132914cuda3std6ranges3__45__cpo5cdataE
	.align		8
        /*00d0*/ 	.dword	_ZN41_INTERNAL_5e4b73fd_4_k_cu_e15d617b_1132914cuda3std6ranges3__45__cpo4sizeE
	.align		8
        /*00d8*/ 	.dword	_ZN41_INTERNAL_5e4b73fd_4_k_cu_e15d617b_1132914cuda3std6ranges3__45__cpo5ssizeE
	.align		8
        /*00e0*/ 	.dword	_ZN41_INTERNAL_5e4b73fd_4_k_cu_e15d617b_1132914cuda3std6ranges3__45__cpo8distanceE
	.align		8
        /*00e8*/ 	.dword	_ZN41_INTERNAL_5e4b73fd_4_k_cu_e15d617b_1132916thrust24THRUST_300001_SM_1000_NS8cuda_cub3parE
	.align		8
        /*00f0*/ 	.dword	_ZN41_INTERNAL_5e4b73fd_4_k_cu_e15d617b_1132916thrust24THRUST_300001_SM_1000_NS8cuda_cub10par_nosyncE
	.align		8
        /*00f8*/ 	.dword	_ZN41_INTERNAL_5e4b73fd_4_k_cu_e15d617b_1132916thrust24THRUST_300001_SM_1000_NS6system6detail10sequential3seqE
	.align		8
        /*0100*/ 	.dword	_ZN41_INTERNAL_5e4b73fd_4_k_cu_e15d617b_1132916thrust24THRUST_300001_SM_1000_NS6system3cpp3parE
	.align		8
        /*0108*/ 	.dword	_ZN41_INTERNAL_5e4b73fd_4_k_cu_e15d617b_1132916thrust24THRUST_300001_SM_1000_NS12placeholders2_1E
	.align		8
        /*0110*/ 	.dword	_ZN41_INTERNAL_5e4b73fd_4_k_cu_e15d617b_1132916thrust24THRUST_300001_SM_1000_NS12placeholders2_2E
	.align		8
        /*0118*/ 	.dword	_ZN41_INTERNAL_5e4b73fd_4_k_cu_e15d617b_1132916thrust24THRUST_300001_SM_1000_NS12placeholders2_3E
	.align		8
        /*0120*/ 	.dword	_ZN41_INTERNAL_5e4b73fd_4_k_cu_e15d617b_1132916thrust24THRUST_300001_SM_1000_NS12placeholders2_4E
	.align		8
        /*0128*/ 	.dword	_ZN41_INTERNAL_5e4b73fd_4_k_cu_e15d617b_1132916thrust24THRUST_300001_SM_1000_NS12placeholders2_5E
	.align		8
        /*0130*/ 	.dword	_ZN41_INTERNAL_5e4b73fd_4_k_cu_e15d617b_1132916thrust24THRUST_300001_SM_1000_NS12placeholders2_6E
	.align		8
        /*0138*/ 	.dword	_ZN41_INTERNAL_5e4b73fd_4_k_cu_e15d617b_1132916thrust24THRUST_300001_SM_1000_NS12placeholders2_7E
	.align		8
        /*0140*/ 	.dword	_ZN41_INTERNAL_5e4b73fd_4_k_cu_e15d617b_1132916thrust24THRUST_300001_SM_1000_NS12placeholders2_8E
	.align		8
        /*0148*/ 	.dword	_ZN41_INTERNAL_5e4b73fd_4_k_cu_e15d617b_1132916thrust24THRUST_300001_SM_1000_NS12placeholders2_9E
	.align		8
        /*0150*/ 	.dword	_ZN41_INTERNAL_5e4b73fd_4_k_cu_e15d617b_1132916thrust24THRUST_300001_SM_1000_NS12placeholders3_10E
	.align		8
        /*0158*/ 	.dword	_ZN41_INTERNAL_5e4b73fd_4_k_cu_e15d617b_1132916thrust24THRUST_300001_SM_1000_NS3seqE
	.align		8
        /*0160*/ 	.dword	_ZN41_INTERNAL_5e4b73fd_4_k_cu_e15d617b_1132916thrust24THRUST_300001_SM_1000_NS6deviceE


//--------------------- .text._ZN3cub18CUB_300001_SM_10006detail11EmptyKernelIvEEvv --------------------------
	.section	.text._ZN3cub18CUB_300001_SM_10006detail11EmptyKernelIvEEvv,"ax",@progbits
	.align	128
        .global         _ZN3cub18CUB_300001_SM_10006detail11EmptyKernelIvEEvv
        .type           _ZN3cub18CUB_300001_SM_10006detail11EmptyKernelIvEEvv,@function
        .size           _ZN3cub18CUB_300001_SM_10006detail11EmptyKernelIvEEvv,(.L_x_1 - _ZN3cub18CUB_300001_SM_10006detail11EmptyKernelIvEEvv)
        .other          _ZN3cub18CUB_300001_SM_10006detail11EmptyKernelIvEEvv,@"STO_CUDA_ENTRY STV_DEFAULT"
_ZN3cub18CUB_300001_SM_10006detail11EmptyKernelIvEEvv:
.text._ZN3cub18CUB_300001_SM_10006detail11EmptyKernelIvEEvv:
[----:B------:R-:W-:Y:S01]  /*0000*/  LDC R1, c[0x0][0x37c] ;  /* 0x0000df00ff017b82 */ /* 0x000fe20000000800 */
[----:B------:R-:W-:Y:S05]  /*0010*/  EXIT ;  /* 0x000000000000794d */ /* 0x000fea0003800000 */
.L_x_0:
[----:B------:R-:W-:-:S00]  /*0020*/  BRA `(.L_x_0) ;  /* 0xfffffffc00fc7947 */ /* 0x000fc0000383ffff */
[----:B------:R-:W-:-:S00]  /*0030*/  NOP ;  /* 0x0000000000007918 */ /* 0x000fc00000000000 */
        /* <DEDUP_REMOVED lines=12> */
.L_x_1:


//--------------------- .nv.shared.reserved.0     --------------------------
	.section	.nv.shared.reserved.0,"aw",@nobits
	.weak		__nv_reservedSMEM_offset_0_alias
	.size		__nv_reservedSMEM_offset_0_alias, 0, 64
	.other		__nv_reservedSMEM_offset_0_alias,@"STO_CUDA_RESERVED_SHARED STV_DEFAULT"
__nv_reservedSMEM_offset_0_alias:
	.zero		0
	.zero		64


//--------------------- .nv.global                --------------------------
	.section	.nv.global,"aw",@nobits
.nv.global:
	.type		_ZN41_INTERNAL_5e4b73fd_4_k_cu_e15d617b_1132916thrust24THRUST_300001_SM_1000_NS12placeholders2_8E,@object
	.size		_ZN41_INTERNAL_5e4b73fd_4_k_cu_e15d617b_1132916thrust24THRUST_300001_SM_1000_NS12placeholders2_8E,(_ZN41_INTERNAL_5e4b73fd_4_k_cu_e15d617b_1132914cuda3std3__443_GLOBAL__N__5e4b73fd_4_k_cu_e15d617b_1132916ignoreE - _ZN41_INTERNAL_5e4b73fd_4_k_cu_e15d617b_1132916thrust24THRUST_300001_SM_1000_NS12placeholders2_8E)
_ZN41_INTERNAL_5e4b73fd_4_k_cu_e15d617b_1132916thrust24THRUST_300001_SM_1000_NS12placeholders2_8E:
	.zero		1
	.type		_ZN41_INTERNAL_5e4b73fd_4_k_cu_e15d617b_1132914cuda3std3__443_GLOBAL__N__5e4b73fd_4_k_cu_e15d617b_1132916ignoreE,@object
	.size		_ZN41_INTERNAL_5e4b73fd_4_k_cu_e15d617b_1132914cuda3std3__443_GLOBAL__N__5e4b73fd_4_k_cu_e15d617b_1132916ignoreE,(_ZN41_INTERNAL_5e4b73fd_4_k_cu_e15d617b_1132914cuda3std6ranges3__45__cpo4dataE - _ZN41_INTERNAL_5e4b73fd_4_k_cu_e15d617b_1132914cuda3std3__443_GLOBAL__N__5e4b73fd_4_k_cu_e15d617b_1132916ignoreE)
_ZN41_INTERNAL_5e4b73fd_4_k_cu_e15d617b_1132914cuda3std3__443_GLOBAL__N__5e4b73fd_4_k_cu_e15d617b_1132916ignoreE:
	.zero		1
	.type		_ZN41_INTERNAL_5e4b73fd_4_k_cu_e15d617b_1132914cuda3std6ranges3__45__cpo4dataE,@object
	.size		_ZN41_INTERNAL_5e4b73fd_4_k_cu_e15d617b_1132914cuda3std6ranges3__45__cpo4dataE,(_ZN41_INTERNAL_5e4b73fd_4_k_cu_e15d617b_1132916thrust24THRUST_300001_SM_1000_NS6system3cpp3parE - _ZN41_INTERNAL_5e4b73fd_4_k_cu_e15d617b_1132914cuda3std6ranges3__45__cpo4dataE)
_ZN41_INTERNAL_5e4b73fd_4_k_cu_e15d617b_1132914cuda3std6ranges3__45__cpo4dataE:
	.zero		1
	.type		_ZN41_INTERNAL_5e4b73fd_4_k_cu_e15d617b_1132916thrust24THRUST_300001_SM_1000_NS6system3cpp3parE,@object
	.size		_ZN41_INTERNAL_5e4b73fd_4_k_cu_e15d617b_1132916thrust24THRUST_300001_SM_1000_NS6system3cpp3parE,(_ZN41_INTERNAL_5e4b73fd_4_k_cu_e15d617b_1132914cuda3std3__45__cpo5beginE - _ZN41_INTERNAL_5e4b73fd_4_k_cu_e15d617b_1132916thrust24THRUST_300001_SM_1000_NS6system3cpp3parE)
_ZN41_INTERNAL_5e4b73fd_4_k_cu_e15d617b_1132916thrust24THRUST_300001_SM_1000_NS6system3cpp3parE:
	.zero		1
	.type		_ZN41_INTERNAL_5e4b73fd_4_k_cu_e15d617b_1132914cuda3std3__45__cpo5beginE,@object
	.size		_ZN41_INTERNAL_5e4b73fd_4_k_cu_e15d617b_1132914cuda3std3__45__cpo5beginE,(_ZN41_INTERNAL_5e4b73fd_4_k_cu_e15d617b_1132914cuda3std6ranges3__45__cpo5beginE - _ZN41_INTERNAL_5e4b73fd_4_k_cu_e15d617b_1132914cuda3std3__45__cpo5beginE)
_ZN41_INTERNAL_5e4b73fd_4_k_cu_e15d617b_1132914cuda3std3__45__cpo5beginE:
	.zero		1
	.type		_ZN41_INTERNAL_5e4b73fd_4_k_cu_e15d617b_1132914cuda3std6ranges3__45__cpo5beginE,@object
	.size		_ZN41_INTERNAL_5e4b73fd_4_k_cu_e15d617b_1132914cuda3std6ranges3__45__cpo5beginE,(_ZN41_INTERNAL_5e4b73fd_4_k_cu_e15d617b_1132916thrust24THRUST_300001_SM_1000_NS6deviceE - _ZN41_INTERNAL_5e4b73fd_4_k_cu_e15d617b_1132914cuda3std6ranges3__45__cpo5beginE)
_ZN41_INTERNAL_5e4b73fd_4_k_cu_e15d617b_1132914cuda3std6ranges3__45__cpo5beginE:
	.zero		1
	.type		_ZN41_INTERNAL_5e4b73fd_4_k_cu_e15d617b_1132916thrust24THRUST_300001_SM_1000_NS6deviceE,@object
	.size		_ZN41_INTERNAL_5e4b73fd_4_k_cu_e15d617b_1132916thrust24THRUST_300001_SM_1000_NS6deviceE,(_ZN41_INTERNAL_5e4b73fd_4_k_cu_e15d617b_1132914cuda3std3__47nulloptE - _ZN41_INTERNAL_5e4b73fd_4_k_cu_e15d617b_1132916thrust24THRUST_300001_SM_1000_NS6deviceE)
_ZN41_INTERNAL_5e4b73fd_4_k_cu_e15d617b_1132916thrust24THRUST_300001_SM_1000_NS6deviceE:
	.zero		1
	.type		_ZN41_INTERNAL_5e4b73fd_4_k_cu_e15d617b_1132914cuda3std3__47nulloptE,@object
	.size		_ZN41_INTERNAL_5e4b73fd_4_k_cu_e15d617b_1132914cuda3std3__47nulloptE,(_ZN41_INTERNAL_5e4b73fd_4_k_cu_e15d617b_1132914cuda3std6ranges3__45__cpo8distanceE - _ZN41_INTERNAL_5e4b73fd_4_k_cu_e15d617b_1132914cuda3std3__47nulloptE)
_ZN41_INTERNAL_5e4b73fd_4_k_cu_e15d617b_1132914cuda3std3__47nulloptE:
	.zero		1
	.type		_ZN41_INTERNAL_5e4b73fd_4_k_cu_e15d617b_1132914cuda3std6ranges3__45__cpo8distanceE,@object
	.size		_ZN41_INTERNAL_5e4b73fd_4_k_cu_e15d617b_1132914cuda3std6ranges3__45__cpo8distanceE,(_ZN41_INTERNAL_5e4b73fd_4_k_cu_e15d617b_1132916thrust24THRUST_300001_SM_1000_NS12placeholders2_4E - _ZN41_INTERNAL_5e4b73fd_4_k_cu_e15d617b_1132914cuda3std6ranges3__45__cpo8distanceE)
_ZN41_INTERNAL_5e4b73fd_4_k_cu_e15d617b_1132914cuda3std6ranges3__45__cpo8distanceE:
	.zero		1
	.type		_ZN41_INTERNAL_5e4b73fd_4_k_cu_e15d617b_1132916thrust24THRUST_300001_SM_1000_NS12placeholders2_4E,@object
	.size		_ZN41_INTERNAL_5e4b73fd_4_k_cu_e15d617b_1132916thrust24THRUST_300001_SM_1000_NS12placeholders2_4E,(_ZN41_INTERNAL_5e4b73fd_4_k_cu_e15d617b_1132914cuda3std3__45__cpo6rbeginE - _ZN41_INTERNAL_5e4b73fd_4_k_cu_e15d617b_1132916thrust24THRUST_300001_SM_1000_NS12placeholders2_4E)
_ZN41_INTERNAL_5e4b73fd_4_k_cu_e15d617b_1132916thrust24THRUST_300001_SM_1000_NS12placeholders2_4E:
	.zero		1
	.type		_ZN41_INTERNAL_5e4b73fd_4_k_cu_e15d617b_1132914cuda3std3__45__cpo6rbeginE,@object
	.size		_ZN41_INTERNAL_5e4b73fd_4_k_cu_e15d617b_1132914cuda3std3__45__cpo6rbeginE,(_ZN41_INTERNAL_5e4b73fd_4_k_cu_e15d617b_1132914cuda3std6ranges3__45__cpo7advanceE - _ZN41_INTERNAL_5e4b73fd_4_k_cu_e15d617b_1132914cuda3std3__45__cpo6rbeginE)
_ZN41_INTERNAL_5e4b73fd_4_k_cu_e15d617b_1132914cuda3std3__45__cpo6rbeginE:
	.zero		1
	.type		_ZN41_INTERNAL_5e4b73fd_4_k_cu_e15d617b_1132914cuda3std6ranges3__45__cpo7advanceE,@object
	.size		_ZN41_INTERNAL_5e4b73fd_4_k_cu_e15d617b_1132914cuda3std6ranges3__45__cpo7advanceE,(_ZN41_INTERNAL_5e4b73fd_4_k_cu_e15d617b_1132916thrust24THRUST_300001_SM_1000_NS12placeholders3_10E - _ZN41_INTERNAL_5e4b73fd_4_k_cu_e15d617b_1132914cuda3std6ranges3__45__cpo7advanceE)
_ZN41_INTERNAL_5e4b73fd_4_k_cu_e15d617b_1132914cuda3std6ranges3__45__cpo7advanceE:
	.zero		1
	.type		_ZN41_INTERNAL_5e4b73fd_4_k_cu_e15d617b_1132916thrust24THRUST_300001_SM_1000_NS12placeholders3_10E,@object
	.size		_ZN41_INTERNAL_5e4b73fd_4_k_cu_e15d617b_1132916thrust24THRUST_300001_SM_1000_NS12placeholders3_10E,(_ZN41_INTERNAL_5e4b73fd_4_k_cu_e15d617b_1132914cuda3std3__48in_placeE - _ZN41_INTERNAL_5e4b73fd_4_k_cu_e15d617b_1132916thrust24THRUST_300001_SM_1000_NS12placeholders3_10E)
_ZN41_INTERNAL_5e4b73fd_4_k_cu_e15d617b_1132916thrust24THRUST_300001_SM_1000_NS12placeholders3_10E:
	.zero		1
	.type		_ZN41_INTERNAL_5e4b73fd_4_k_cu_e15d617b_1132914cuda3std3__48in_placeE,@object
	.size		_ZN41_INTERNAL_5e4b73fd_4_k_cu_e15d617b_1132914cuda3std3__48in_placeE,(_ZN41_INTERNAL_5e4b73fd_4_k_cu_e15d617b_1132914cuda3std6ranges3__45__cpo4sizeE - _ZN41_INTERNAL_5e4b73fd_4_k_cu_e15d617b_1132914cuda3std3__48in_placeE)
_ZN41_INTERNAL_5e4b73fd_4_k_cu_e15d617b_1132914cuda3std3__48in_placeE:
	.zero		1
	.type		_ZN41_INTERNAL_5e4b73fd_4_k_cu_e15d617b_1132914cuda3std6ranges3__45__cpo4sizeE,@object
	.size		_ZN41_INTERNAL_5e4b73fd_4_k_cu_e15d617b_1132914cuda3std6ranges3__45__cpo4sizeE,(_ZN41_INTERNAL_5e4b73fd_4_k_cu_e15d617b_1132916thrust24THRUST_300001_SM_1000_NS12placeholders2_2E - _ZN41_INTERNAL_5e4b73fd_4_k_cu_e15d617b_1132914cuda3std6ranges3__45__cpo4sizeE)
_ZN41_INTERNAL_5e4b73fd_4_k_cu_e15d617b_1132914cuda3std6ranges3__45__cpo4sizeE:
	.zero		1
	.type		_ZN41_INTERNAL_5e4b73fd_4_k_cu_e15d617b_1132916thrust24THRUST_300001_SM_1000_NS12placeholders2_2E,@object
	.size		_ZN41_INTERNAL_5e4b73fd_4_k_cu_e15d617b_1132916thrust24THRUST_300001_SM_1000_NS12placeholders2_2E,(_ZN41_INTERNAL_5e4b73fd_4_k_cu_e15d617b_1132914cuda3std3__45__cpo6cbeginE - _ZN41_INTERNAL_5e4b73fd_4_k_cu_e15d617b_1132916thrust24THRUST_300001_SM_1000_NS12placeholders2_2E)
_ZN41_INTERNAL_5e4b73fd_4_k_cu_e15d617b_1132916thrust24THRUST_300001_SM_1000_NS12placeholders2_2E:
	.zero		1
	.type		_ZN41_INTERNAL_5e4b73fd_4_k_cu_e15d617b_1132914cuda3std3__45__cpo6cbeginE,@object
	.size		_ZN41_INTERNAL_5e4b73fd_4_k_cu_e15d617b_1132914cuda3std3__45__cpo6cbeginE,(_ZN41_INTERNAL_5e4b73fd_4_k_cu_e15d617b_1132914cuda3std6ranges3__45__cpo6cbeginE - _ZN41_INTERNAL_5e4b73fd_4_k_cu_e15d617b_1132914cuda3std3__45__cpo6cbeginE)
_ZN41_INTERNAL_5e4b73fd_4_k_cu_e15d617b_1132914cuda3std3__45__cpo6cbeginE:
	.zero		1
	.type		_ZN41_INTERNAL_5e4b73fd_4_k_cu_e15d617b_1132914cuda3std6ranges3__45__cpo6cbeginE,@object
	.size		_ZN41_INTERNAL_5e4b73fd_4_k_cu_e15d617b_1132914cuda3std6ranges3__45__cpo6cbeginE,(_ZN41_INTERNAL_5e4b73fd_4_k_cu_e15d617b_1132916thrust24THRUST_300001_SM_1000_NS12placeholders2_6E - _ZN41_INTERNAL_5e4b73fd_4_k_cu_e15d617b_1132914cuda3std6ranges3__45__cpo6cbeginE)
_ZN41_INTERNAL_5e4b73fd_4_k_cu_e15d617b_1132914cuda3std6ranges3__45__cpo6cbeginE:
	.zero		1
	.type		_ZN41_INTERNAL_5e4b73fd_4_k_cu_e15d617b_1132916thrust24THRUST_300001_SM_1000_NS12placeholders2_6E,@object
	.size		_ZN41_INTERNAL_5e4b73fd_4_k_cu_e15d617b_1132916thrust24THRUST_300001_SM_1000_NS12placeholders2_6E,(_ZN41_INTERNAL_5e4b73fd_4_k_cu_e15d617b_1132914cuda3std3__45__cpo7crbeginE - _ZN41_INTERNAL_5e4b73fd_4_k_cu_e15d617b_1132916thrust24THRUST_300001_SM_1000_NS12placeholders2_6E)
_ZN41_INTERNAL_5e4b73fd_4_k_cu_e15d617b_1132916thrust24THRUST_300001_SM_1000_NS12placeholders2_6E:
	.zero		1
	.type		_ZN41_INTERNAL_5e4b73fd_4_k_cu_e15d617b_1132914cuda3std3__45__cpo7crbeginE,@object
	.size		_ZN41_INTERNAL_5e4b73fd_4_k_cu_e15d617b_1132914cuda3std3__45__cpo7crbeginE,(_ZN41_INTERNAL_5e4b73fd_4_k_cu_e15d617b_1132914cuda3std6ranges3__45__cpo4nextE - _ZN41_INTERNAL_5e4b73fd_4_k_cu_e15d617b_1132914cuda3std3__45__cpo7crbeginE)
_ZN41_INTERNAL_5e4b73fd_4_k_cu_e15d617b_1132914cuda3std3__45__cpo7crbeginE:
	.zero		1
	.type		_ZN41_INTERNAL_5e4b73fd_4_k_cu_e15d617b_1132914cuda3std6ranges3__45__cpo4nextE,@object
	.size		_ZN41_INTERNAL_5e4b73fd_4_k_cu_e15d617b_1132914cuda3std6ranges3__45__cpo4nextE,(_ZN41_INTERNAL_5e4b73fd_4_k_cu_e15d617b_1132914cuda3std6ranges3__45__cpo4swapE - _ZN41_INTERNAL_5e4b73fd_4_k_cu_e15d617b_1132914cuda3std6ranges3__45__cpo4nextE)
_ZN41_INTERNAL_5e4b73fd_4_k_cu_e15d617b_1132914cuda3std6ranges3__45__cpo4nextE:
	.zero		1
	.type		_ZN41_INTERNAL_5e4b73fd_4_k_cu_e15d617b_1132914cuda3std6ranges3__45__cpo4swapE,@object
	.size		_ZN41_INTERNAL_5e4b73fd_4_k_cu_e15d617b_1132914cuda3std6ranges3__45__cpo4swapE,(_ZN41_INTERNAL_5e4b73fd_4_k_cu_e15d617b_1132916thrust24THRUST_300001_SM_1000_NS8cuda_cub10par_nosyncE - _ZN41_INTERNAL_5e4b73fd_4_k_cu_e15d617b_1132914cuda3std6ranges3__45__cpo4swapE)
_ZN41_INTERNAL_5e4b73fd_4_k_cu_e15d617b_1132914cuda3std6ranges3__45__cpo4swapE:
	.zero		1
	.type		_ZN41_INTERNAL_5e4b73fd_4_k_cu_e15d617b_1132916thrust24THRUST_300001_SM_1000_NS8cuda_cub10par_nosyncE,@object
	.size		_ZN41_INTERNAL_5e4b73fd_4_k_cu_e15d617b_1132916thrust24THRUST_300001_SM_1000_NS8cuda_cub10par_nosyncE,(_ZN41_INTERNAL_5e4b73fd_4_k_cu_e15d617b_1132916thrust24THRUST_300001_SM_1000_NS3seqE - _ZN41_INTERNAL_5e4b73fd_4_k_cu_e15d617b_1132916thrust24THRUST_300001_SM_1000_NS8cuda_cub10par_nosyncE)
_ZN41_INTERNAL_5e4b73fd_4_k_cu_e15d617b_1132916thrust24THRUST_300001_SM_1000_NS8cuda_cub10par_nosyncE:
	.zero		1
	.type		_ZN41_INTERNAL_5e4b73fd_4_k_cu_e15d617b_1132916thrust24THRUST_300001_SM_1000_NS3seqE,@object
	.size		_ZN41_INTERNAL_5e4b73fd_4_k_cu_e15d617b_1132916thrust24THRUST_300001_SM_1000_NS3seqE,(_ZN41_INTERNAL_5e4b73fd_4_k_cu_e15d617b_1132914cuda3std3__420unreachable_sentinelE - _ZN41_INTERNAL_5e4b73fd_4_k_cu_e15d617b_1132916thrust24THRUST_300001_SM_1000_NS3seqE)
_ZN41_INTERNAL_5e4b73fd_4_k_cu_e15d617b_1132916thrust24THRUST_300001_SM_1000_NS3seqE:
	.zero		1
	.type		_ZN41_INTERNAL_5e4b73fd_4_k_cu_e15d617b_1132914cuda3std3__420unreachable_sentinelE,@object
	.size		_ZN41_INTERNAL_5e4b73fd_4_k_cu_e15d617b_1132914cuda3std3__420unreachable_sentinelE,(_ZN41_INTERNAL_5e4b73fd_4_k_cu_e15d617b_1132914cuda3std6ranges3__45__cpo5ssizeE - _ZN41_INTERNAL_5e4b73fd_4_k_cu_e15d617b_1132914cuda3std3__420unreachable_sentinelE)
_ZN41_INTERNAL_5e4b73fd_4_k_cu_e15d617b_1132914cuda3std3__420unreachable_sentinelE:
	.zero		1
	.type		_ZN41_INTERNAL_5e4b73fd_4_k_cu_e15d617b_1132914cuda3std6ranges3__45__cpo5ssizeE,@object
	.size		_ZN41_INTERNAL_5e4b73fd_4_k_cu_e15d617b_1132914cuda3std6ranges3__45__cpo5ssizeE,(_ZN41_INTERNAL_5e4b73fd_4_k_cu_e15d617b_1132916thrust24THRUST_300001_SM_1000_NS12placeholders2_3E - _ZN41_INTERNAL_5e4b73fd_4_k_cu_e15d617b_1132914cuda3std6ranges3__45__cpo5ssizeE)
_ZN41_INTERNAL_5e4b73fd_4_k_cu_e15d617b_1132914cuda3std6ranges3__45__cpo5ssizeE:
	.zero		1
	.type		_ZN41_INTERNAL_5e4b73fd_4_k_cu_e15d617b_1132916thrust24THRUST_300001_SM_1000_NS12placeholders2_3E,@object
	.size		_ZN41_INTERNAL_5e4b73fd_4_k_cu_e15d617b_1132916thrust24THRUST_300001_SM_1000_NS12placeholders2_3E,(_ZN41_INTERNAL_5e4b73fd_4_k_cu_e15d617b_1132914cuda3std3__45__cpo4cendE - _ZN41_INTERNAL_5e4b73fd_4_k_cu_e15d617b_1132916thrust24THRUST_300001_SM_1000_NS12placeholders2_3E)
_ZN41_INTERNAL_5e4b73fd_4_k_cu_e15d617b_1132916thrust24THRUST_300001_SM_1000_NS12placeholders2_3E:
	.zero		1
	.type		_ZN41_INTERNAL_5e4b73fd_4_k_cu_e15d617b_1132914cuda3std3__45__cpo4cendE,@object
	.size		_ZN41_INTERNAL_5e4b73fd_4_k_cu_e15d617b_1132914cuda3std3__45__cpo4cendE,(_ZN41_INTERNAL_5e4b73fd_4_k_cu_e15d617b_1132914cuda3std6ranges3__45__cpo4cendE - _ZN41_INTERNAL_5e4b73fd_4_k_cu_e15d617b_1132914cuda3std3__45__cpo4cendE)
_ZN41_INTERNAL_5e4b73fd_4_k_cu_e15d617b_1132914cuda3std3__45__cpo4cendE:
	.zero		1
	.type		_ZN41_INTERNAL_5e4b73fd_4_k_cu_e15d617b_1132914cuda3std6ranges3__45__cpo4cendE,@object
	.size		_ZN41_INTERNAL_5e4b73fd_4_k_cu_e15d617b_1132914cuda3std6ranges3__45__cpo4cendE,(_ZN41_INTERNAL_5e4b73fd_4_k_cu_e15d617b_1132916thrust24THRUST_300001_SM_1000_NS12placeholders2_7E - _ZN41_INTERNAL_5e4b73fd_4_k_cu_e15d617b_1132914cuda3std6ranges3__45__cpo4cendE)
_ZN41_INTERNAL_5e4b73fd_4_k_cu_e15d617b_1132914cuda3std6ranges3__45__cpo4cendE:
	.zero		1
	.type		_ZN41_INTERNAL_5e4b73fd_4_k_cu_e15d617b_1132916thrust24THRUST_300001_SM_1000_NS12placeholders2_7E,@object
	.size		_ZN41_INTERNAL_5e4b73fd_4_k_cu_e15d617b_1132916thrust24THRUST_300001_SM_1000_NS12placeholders2_7E,(_ZN41_INTERNAL_5e4b73fd_4_k_cu_e15d617b_1132914cuda3std3__45__cpo5crendE - _ZN41_INTERNAL_5e4b73fd_4_k_cu_e15d617b_1132916thrust24THRUST_300001_SM_1000_NS12placeholders2_7E)
_ZN41_INTERNAL_5e4b73fd_4_k_cu_e15d617b_1132916thrust24THRUST_300001_SM_1000_NS12placeholders2_7E:
	.zero		1
	.type		_ZN41_INTERNAL_5e4b73fd_4_k_cu_e15d617b_1132914cuda3std3__45__cpo5crendE,@object
	.size		_ZN41_INTERNAL_5e4b73fd_4_k_cu_e15d617b_1132914cuda3std3__45__cpo5crendE,(_ZN41_INTERNAL_5e4b73fd_4_k_cu_e15d617b_1132914cuda3std6ranges3__45__cpo4prevE - _ZN41_INTERNAL_5e4b73fd_4_k_cu_e15d617b_1132914cuda3std3__45__cpo5crendE)
_ZN41_INTERNAL_5e4b73fd_4_k_cu_e15d617b_1132914cuda3std3__45__cpo5crendE:
	.zero		1
	.type		_ZN41_INTERNAL_5e4b73fd_4_k_cu_e15d617b_1132914cuda3std6ranges3__45__cpo4prevE,@object
	.size		_ZN41_INTERNAL_5e4b73fd_4_k_cu_e15d617b_1132914cuda3std6ranges3__45__cpo4prevE,(_ZN41_INTERNAL_5e4b73fd_4_k_cu_e15d617b_1132914cuda3std6ranges3__45__cpo9iter_moveE - _ZN41_INTERNAL_5e4b73fd_4_k_cu_e15d617b_1132914cuda3std6ranges3__45__cpo4prevE)
_ZN41_INTERNAL_5e4b73fd_4_k_cu_e15d617b_1132914cuda3std6ranges3__45__cpo4prevE:
	.zero		1
	.type		_ZN41_INTERNAL_5e4b73fd_4_k_cu_e15d617b_1132914cuda3std6ranges3__45__cpo9iter_moveE,@object
	.size		_ZN41_INTERNAL_5e4b73fd_4_k_cu_e15d617b_1132914cuda3std6ranges3__45__cpo9iter_moveE,(_ZN41_INTERNAL_5e4b73fd_4_k_cu_e15d617b_1132916thrust24THRUST_300001_SM_1000_NS6system6detail10sequential3seqE - _ZN41_INTERNAL_5e4b73fd_4_k_cu_e15d617b_1132914cuda3std6ranges3__45__cpo9iter_moveE)
_ZN41_INTERNAL_5e4b73fd_4_k_cu_e15d617b_1132914cuda3std6ranges3__45__cpo9iter_moveE:
	.zero		1
	.type		_ZN41_INTERNAL_5e4b73fd_4_k_cu_e15d617b_1132916thrust24THRUST_300001_SM_1000_NS6system6detail10sequential3seqE,@object
	.size		_ZN41_INTERNAL_5e4b73fd_4_k_cu_e15d617b_1132916thrust24THRUST_300001_SM_1000_NS6system6detail10sequential3seqE,(_ZN41_INTERNAL_5e4b73fd_4_k_cu_e15d617b_1132916thrust24THRUST_300001_SM_1000_NS12placeholders2_9E - _ZN41_INTERNAL_5e4b73fd_4_k_cu_e15d617b_1132916thrust24THRUST_300001_SM_1000_NS6system6detail10sequential3seqE)
_ZN41_INTERNAL_5e4b73fd_4_k_cu_e15d617b_1132916thrust24THRUST_300001_SM_1000_NS6system6detail10sequential3seqE:
	.zero		1
	.type		_ZN41_INTERNAL_5e4b73fd_4_k_cu_e15d617b_1132916thrust24THRUST_300001_SM_1000_NS12placeholders2_9E,@object
	.size		_ZN41_INTERNAL_5e4b73fd_4_k_cu_e15d617b_1132916thrust24THRUST_300001_SM_1000_NS12placeholders2_9E,(_ZN41_INTERNAL_5e4b73fd_4_k_cu_e15d617b_1132914cuda3std3__419piecewise_constructE - _ZN41_INTERNAL_5e4b73fd_4_k_cu_e15d617b_1132916thrust24THRUST_300001_SM_1000_NS12placeholders2_9E)
_ZN41_INTERNAL_5e4b73fd_4_k_cu_e15d617b_1132916thrust24THRUST_300001_SM_1000_NS12placeholders2_9E:
	.zero		1
	.type		_ZN41_INTERNAL_5e4b73fd_4_k_cu_e15d617b_1132914cuda3std3__419piecewise_constructE,@object
	.size		_ZN41_INTERNAL_5e4b73fd_4_k_cu_e15d617b_1132914cuda3std3__419piecewise_constructE,(_ZN41_INTERNAL_5e4b73fd_4_k_cu_e15d617b_1132914cuda3std6ranges3__45__cpo5cdataE - _ZN41_INTERNAL_5e4b73fd_4_k_cu_e15d617b_1132914cuda3std3__419piecewise_constructE)
_ZN41_INTERNAL_5e4b73fd_4_k_cu_e15d617b_1132914cuda3std3__419piecewise_constructE:
	.zero		1
	.type		_ZN41_INTERNAL_5e4b73fd_4_k_cu_e15d617b_1132914cuda3std6ranges3__45__cpo5cdataE,@object
	.size		_ZN41_INTERNAL_5e4b73fd_4_k_cu_e15d617b_1132914cuda3std6ranges3__45__cpo5cdataE,(_ZN41_INTERNAL_5e4b73fd_4_k_cu_e15d617b_1132916thrust24THRUST_300001_SM_1000_NS12placeholders2_1E - _ZN41_INTERNAL_5e4b73fd_4_k_cu_e15d617b_1132914cuda3std6ranges3__45__cpo5cdataE)
_ZN41_INTERNAL_5e4b73fd_4_k_cu_e15d617b_1132914cuda3std6ranges3__45__cpo5cdataE:
	.zero		1
	.type		_ZN41_INTERNAL_5e4b73fd_4_k_cu_e15d617b_1132916thrust24THRUST_300001_SM_1000_NS12placeholders2_1E,@object
	.size		_ZN41_INTERNAL_5e4b73fd_4_k_cu_e15d617b_1132916thrust24THRUST_300001_SM_1000_NS12placeholders2_1E,(_ZN41_INTERNAL_5e4b73fd_4_k_cu_e15d617b_1132914cuda3std3__45__cpo3endE - _ZN41_INTERNAL_5e4b73fd_4_k_cu_e15d617b_1132916thrust24THRUST_300001_SM_1000_NS12placeholders2_1E)
_ZN41_INTERNAL_5e4b73fd_4_k_cu_e15d617b_1132916thrust24THRUST_300001_SM_1000_NS12placeholders2_1E:
	.zero		1
	.type		_ZN41_INTERNAL_5e4b73fd_4_k_cu_e15d617b_1132914cuda3std3__45__cpo3endE,@object
	.size		_ZN41_INTERNAL_5e4b73fd_4_k_cu_e15d617b_1132914cuda3std3__45__cpo3endE,(_ZN41_INTERNAL_5e4b73fd_4_k_cu_e15d617b_1132914cuda3std6ranges3__45__cpo3endE - _ZN41_INTERNAL_5e4b73fd_4_k_cu_e15d617b_1132914cuda3std3__45__cpo3endE)
_ZN41_INTERNAL_5e4b73fd_4_k_cu_e15d617b_1132914cuda3std3__45__cpo3endE:
	.zero		1
	.type		_ZN41_INTERNAL_5e4b73fd_4_k_cu_e15d617b_1132914cuda3std6ranges3__45__cpo3endE,@object
	.size		_ZN41_INTERNAL_5e4b73fd_4_k_cu_e15d617b_1132914cuda3std6ranges3__45__cpo3endE,(_ZN41_INTERNAL_5e4b73fd_4_k_cu_e15d617b_1132916thrust24THRUST_300001_SM_1000_NS12placeholders2_5E - _ZN41_INTERNAL_5e4b73fd_4_k_cu_e15d617b_1132914cuda3std6ranges3__45__cpo3endE)
_ZN41_INTERNAL_5e4b73fd_4_k_cu_e15d617b_1132914cuda3std6ranges3__45__cpo3endE:
	.zero		1
	.type		_ZN41_INTERNAL_5e4b73fd_4_k_cu_e15d617b_1132916thrust24THRUST_300001_SM_1000_NS12placeholders2_5E,@object
	.size		_ZN41_INTERNAL_5e4b73fd_4_k_cu_e15d617b_1132916thrust24THRUST_300001_SM_1000_NS12placeholders2_5E,(_ZN41_INTERNAL_5e4b73fd_4_k_cu_e15d617b_1132914cuda3std3__45__cpo4rendE - _ZN41_INTERNAL_5e4b73fd_4_k_cu_e15d617b_1132916thrust24THRUST_300001_SM_1000_NS12placeholders2_5E)
_ZN41_INTERNAL_5e4b73fd_4_k_cu_e15d617b_1132916thrust24THRUST_300001_SM_1000_NS12placeholders2_5E:
	.zero		1
	.type		_ZN41_INTERNAL_5e4b73fd_4_k_cu_e15d617b_1132914cuda3std3__45__cpo4rendE,@object
	.size		_ZN41_INTERNAL_5e4b73fd_4_k_cu_e15d617b_1132914cuda3std3__45__cpo4rendE,(_ZN41_INTERNAL_5e4b73fd_4_k_cu_e15d617b_1132914cuda3std6ranges3__45__cpo9iter_swapE - _ZN41_INTERNAL_5e4b73fd_4_k_cu_e15d617b_1132914cuda3std3__45__cpo4rendE)
_ZN41_INTERNAL_5e4b73fd_4_k_cu_e15d617b_1132914cuda3std3__45__cpo4rendE:
	.zero		1
	.type		_ZN41_INTERNAL_5e4b73fd_4_k_cu_e15d617b_1132914cuda3std6ranges3__45__cpo9iter_swapE,@object
	.size		_ZN41_INTERNAL_5e4b73fd_4_k_cu_e15d617b_1132914cuda3std6ranges3__45__cpo9iter_swapE,(_ZN41_INTERNAL_5e4b73fd_4_k_cu_e15d617b_1132914cuda3std3__48unexpectE - _ZN41_INTERNAL_5e4b73fd_4_k_cu_e15d617b_1132914cuda3std6ranges3__45__cpo9iter_swapE)
_ZN41_INTERNAL_5e4b73fd_4_k_cu_e15d617b_1132914cuda3std6ranges3__45__cpo9iter_swapE:
	.zero		1
	.type		_ZN41_INTERNAL_5e4b73fd_4_k_cu_e15d617b_1132914cuda3std3__48unexpectE,@object
	.size		_ZN41_INTERNAL_5e4b73fd_4_k_cu_e15d617b_1132914cuda3std3__48unexpectE,(_ZN41_INTERNAL_5e4b73fd_4_k_cu_e15d617b_1132916thrust24THRUST_300001_SM_1000_NS8cuda_cub3parE - _ZN41_INTERNAL_5e4b73fd_4_k_cu_e15d617b_1132914cuda3std3__48unexpectE)
_ZN41_INTERNAL_5e4b73fd_4_k_cu_e15d617b_1132914cuda3std3__48unexpectE:
	.zero		1
	.type		_ZN41_INTERNAL_5e4b73fd_4_k_cu_e15d617b_1132916thrust24THRUST_300001_SM_1000_NS8cuda_cub3parE,@object
	.size		_ZN41_INTERNAL_5e4b73fd_4_k_cu_e15d617b_1132916thrust24THRUST_300001_SM_1000_NS8cuda_cub3parE,(.L_30 - _ZN41_INTERNAL_5e4b73fd_4_k_cu_e15d617b_1132916thrust24THRUST_300001_SM_1000_NS8cuda_cub3parE)
_ZN41_INTERNAL_5e4b73fd_4_k_cu_e15d617b_1132916thrust24THRUST_300001_SM_1000_NS8cuda_cub3parE:
	.zero		1
.L_30:


//--------------------- .nv.constant0._ZN3cub18CUB_300001_SM_10006detail11EmptyKernelIvEEvv --------------------------
	.section	.nv.constant0._ZN3cub18CUB_300001_SM_10006detail11EmptyKernelIvEEvv,"a",@progbits
	.sectionflags	@""
	.align	4
.nv.constant0._ZN3cub18CUB_300001_SM_10006detail11EmptyKernelIvEEvv:
	.zero		896


//--------------------- SYMBOLS --------------------------

	.type		.nv.reservedSmem.offset0,@object
	.size		.nv.reservedSmem.offset0,0x4
